//
// Generated by NVIDIA NVVM Compiler
//
// Compiler Build ID: CL-36424714
// Cuda compilation tools, release 13.0, V13.0.88
// Based on NVVM 20.0.0
//

.version 9.0
.target sm_100
.address_size 64

	// .globl	_Z8gpu_HeatPfS_i
// _ZZ8gpu_HeatPfS_iE6sh_mem has been demoted

.visible .entry _Z8gpu_HeatPfS_i(
	.param .u64 .ptr .align 1 _Z8gpu_HeatPfS_i_param_0,
	.param .u64 .ptr .align 1 _Z8gpu_HeatPfS_i_param_1,
	.param .u32 _Z8gpu_HeatPfS_i_param_2
)
{
	.reg .pred 	%p<18>;
	.reg .b32 	%r<33>;
	.reg .b32 	%f<7>;
	.reg .b64 	%rd<13>;
	.reg .b64 	%fd<14>;
	// demoted variable
	.shared .align 8 .b8 _ZZ8gpu_HeatPfS_iE6sh_mem[1152];
	ld.param.u64 	%rd4, [_Z8gpu_HeatPfS_i_param_0];
	ld.param.u64 	%rd3, [_Z8gpu_HeatPfS_i_param_1];
	ld.param.u32 	%r16, [_Z8gpu_HeatPfS_i_param_2];
	cvta.to.global.u64 	%rd1, %rd4;
	mov.u32 	%r1, %tid.x;
	mov.u32 	%r2, %ntid.x;
	mov.u32 	%r17, %ctaid.x;
	mad.lo.s32 	%r3, %r2, %r17, %r1;
	mov.u32 	%r4, %tid.y;
	mov.u32 	%r5, %ntid.y;
	mov.u32 	%r18, %ctaid.y;
	mad.lo.s32 	%r6, %r5, %r18, %r4;
	add.s32 	%r7, %r2, 2;
	mad.lo.s32 	%r8, %r7, %r4, %r7;
	add.s32 	%r9, %r1, %r8;
	mul.lo.s32 	%r10, %r16, %r6;
	add.s32 	%r11, %r10, %r3;
	mul.wide.s32 	%rd5, %r11, 4;
	add.s64 	%rd2, %rd1, %rd5;
	ld.global.f32 	%f1, [%rd2];
	cvt.f64.f32 	%fd1, %f1;
	shl.b32 	%r19, %r9, 3;
	mov.u32 	%r20, _ZZ8gpu_HeatPfS_iE6sh_mem;
	add.s32 	%r12, %r20, %r19;
	st.shared.f64 	[%r12+8], %fd1;
	setp.ne.s32 	%p1, %r1, 0;
	setp.lt.s32 	%p2, %r3, 1;
	or.pred  	%p3, %p1, %p2;
	@%p3 bra 	$L__BB0_2;
	ld.global.f32 	%f2, [%rd2+-4];
	cvt.f64.f32 	%fd2, %f2;
	shl.b32 	%r21, %r8, 3;
	add.s32 	%r23, %r20, %r21;
	st.shared.f64 	[%r23], %fd2;
$L__BB0_2:
	add.s32 	%r24, %r2, -1;
	setp.ne.s32 	%p4, %r1, %r24;
	add.s32 	%r13, %r16, -1;
	setp.ge.s32 	%p5, %r3, %r13;
	or.pred  	%p6, %p4, %p5;
	@%p6 bra 	$L__BB0_4;
	ld.global.f32 	%f3, [%rd2+4];
	cvt.f64.f32 	%fd3, %f3;
	st.shared.f64 	[%r12+16], %fd3;
$L__BB0_4:
	setp.ne.s32 	%p7, %r4, 0;
	setp.eq.s32 	%p8, %r6, 0;
	sub.s32 	%r25, %r9, %r7;
	shl.b32 	%r26, %r25, 3;
	add.s32 	%r14, %r20, %r26;
	or.pred  	%p9, %p7, %p8;
	@%p9 bra 	$L__BB0_6;
	sub.s32 	%r28, %r10, %r16;
	add.s32 	%r29, %r28, %r3;
	mul.wide.s32 	%rd6, %r29, 4;
	add.s64 	%rd7, %rd1, %rd6;
	ld.global.f32 	%f4, [%rd7];
	cvt.f64.f32 	%fd4, %f4;
	st.shared.f64 	[%r14+8], %fd4;
$L__BB0_6:
	add.s32 	%r30, %r5, -1;
	setp.ne.s32 	%p10, %r4, %r30;
	setp.ge.s32 	%p11, %r6, %r13;
	shl.b32 	%r31, %r7, 3;
	add.s32 	%r15, %r12, %r31;
	or.pred  	%p12, %p10, %p11;
	@%p12 bra 	$L__BB0_8;
	mul.wide.s32 	%rd8, %r16, 4;
	add.s64 	%rd9, %rd2, %rd8;
	ld.global.f32 	%f5, [%rd9];
	cvt.f64.f32 	%fd5, %f5;
	st.shared.f64 	[%r15+8], %fd5;
$L__BB0_8:
	setp.eq.s32 	%p13, %r6, 0;
	setp.lt.s32 	%p14, %r3, 1;
	bar.sync 	0;
	max.s32 	%r32, %r6, %r3;
	setp.ge.s32 	%p15, %r32, %r13;
	or.pred  	%p16, %p13, %p15;
	or.pred  	%p17, %p14, %p16;
	@%p17 bra 	$L__BB0_10;
	ld.shared.f64 	%fd6, [%r12];
	ld.shared.f64 	%fd7, [%r12+16];
	add.f64 	%fd8, %fd6, %fd7;
	ld.shared.f64 	%fd9, [%r14+8];
	add.f64 	%fd10, %fd8, %fd9;
	ld.shared.f64 	%fd11, [%r15+8];
	add.f64 	%fd12, %fd10, %fd11;
	mul.f64 	%fd13, %fd12, 0d3FD0000000000000;
	cvt.rn.f32.f64 	%f6, %fd13;
	cvta.to.global.u64 	%rd10, %rd3;
	add.s64 	%rd12, %rd10, %rd5;
	st.global.f32 	[%rd12], %f6;
$L__BB0_10:
	ret;

}


// ===== COMPILED SASS (sm_100) =====

	.target	sm_100

	.elftype	@"ET_EXEC"


//--------------------- .note.nv.tkinfo           --------------------------
	.section	.note.nv.tkinfo,"",@"SHT_NOTE"
	.sectionflags	@"SHF_NOTE_NV_TKINFO"
	.tkinfo
        /*0018*/ 	.word	0x00000002
        /*0030*/ 	.string	""
        /*0030*/ 	.string	"ptxas"
        /*0030*/ 	.string	"Cuda compilation tools, release 13.0, V13.0.88"
        /*0030*/ 	.string	"Build cuda_13.0.r13.0/compiler.36424714_0"
        /*0030*/ 	.string	"-arch sm_100 -m 64 "



//--------------------- .note.nv.cuinfo           --------------------------
	.section	.note.nv.cuinfo,"",@"SHT_NOTE"
	.sectionflags	@"SHF_NOTE_NV_CUINFO"
        /*0018*/ 	.short	0x0002
        /*001a*/ 	.short	0x0064
        /*001c*/ 	.short	0x0082
	.zero		2


//--------------------- .nv.info                  --------------------------
	.section	.nv.info,"",@"SHT_CUDA_INFO"
	.align	4


	//----- nvinfo : EIATTR_REGCOUNT
	.align		4
        /*0000*/ 	.byte	0x04, 0x2f
        /*0002*/ 	.short	(.L_1 - .L_0)
	.align		4
.L_0:
        /*0004*/ 	.word	index@(_Z8gpu_HeatPfS_i)
        /*0008*/ 	.word	0x0000001a


	//----- nvinfo : EIATTR_FRAME_SIZE
	.align		4
.L_1:
        /*000c*/ 	.byte	0x04, 0x11
        /*000e*/ 	.short	(.L_3 - .L_2)
	.align		4
.L_2:
        /*0010*/ 	.word	index@(_Z8gpu_HeatPfS_i)
        /*0014*/ 	.word	0x00000000


	//----- nvinfo : EIATTR_MIN_STACK_SIZE
	.align		4
.L_3:
        /*0018*/ 	.byte	0x04, 0x12
        /*001a*/ 	.short	(.L_5 - .L_4)
	.align		4
.L_4:
        /*001c*/ 	.word	index@(_Z8gpu_HeatPfS_i)
        /*0020*/ 	.word	0x00000000
.L_5:


//--------------------- .nv.compat                --------------------------
	.section	.nv.compat,"",@"SHT_CUDA_COMPAT_INFO"
	.align	4
        /*0000*/ 	.byte	0x02, 0x09, 0x00, 0x00, 0x02, 0x02, 0x01, 0x00, 0x02, 0x05, 0x05, 0x00, 0x03, 0x07, 0x01, 0x01
        /*0010*/ 	.byte	0x02, 0x03, 0x00, 0x00, 0x02, 0x06, 0x01, 0x00, 0x04, 0x0b, 0x08, 0x00, 0x01, 0x00, 0x00, 0x00
        /*0020*/ 	.byte	0x00, 0x00, 0x00, 0x00


//--------------------- .nv.info._Z8gpu_HeatPfS_i --------------------------
	.section	.nv.info._Z8gpu_HeatPfS_i,"",@"SHT_CUDA_INFO"
	.sectionflags	@""
	.align	4


	//----- nvinfo : EIATTR_CUDA_API_VERSION
	.align		4
        /*0000*/ 	.byte	0x04, 0x37
        /*0002*/ 	.short	(.L_7 - .L_6)
.L_6:
        /*0004*/ 	.word	0x00000082


	//----- nvinfo : EIATTR_KPARAM_INFO
	.align		4
.L_7:
        /*0008*/ 	.byte	0x04, 0x17
        /*000a*/ 	.short	(.L_9 - .L_8)
.L_8:
        /*000c*/ 	.word	0x00000000
        /*0010*/ 	.short	0x0002
        /*0012*/ 	.short	0x0010
        /*0014*/ 	.byte	0x00, 0xf0, 0x11, 0x00


	//----- nvinfo : EIATTR_KPARAM_INFO
	.align		4
.L_9:
        /*0018*/ 	.byte	0x04, 0x17
        /*001a*/ 	.short	(.L_11 - .L_10)
.L_10:
        /*001c*/ 	.word	0x00000000
        /*0020*/ 	.short	0x0001
        /*0022*/ 	.short	0x0008
        /*0024*/ 	.byte	0x00, 0xf5, 0x21, 0x00


	//----- nvinfo : EIATTR_KPARAM_INFO
	.align		4
.L_11:
        /*0028*/ 	.byte	0x04, 0x17
        /*002a*/ 	.short	(.L_13 - .L_12)
.L_12:
        /*002c*/ 	.word	0x00000000
        /*0030*/ 	.short	0x0000
        /*0032*/ 	.short	0x0000
        /*0034*/ 	.byte	0x00, 0xf5, 0x21, 0x00


	//----- nvinfo : EIATTR_SPARSE_MMA_MASK
	.align		4
.L_13:
        /*0038*/ 	.byte	0x03, 0x50
        /*003a*/ 	.short	0x0000


	//----- nvinfo : EIATTR_MAXREG_COUNT
	.align		4
        /*003c*/ 	.byte	0x03, 0x1b
        /*003e*/ 	.short	0x00ff


	//----- nvinfo : EIATTR_NUM_BARRIERS
	.align		4
        /*0040*/ 	.byte	0x02, 0x4c
        /*0042*/ 	.byte	0x01
	.zero		1


	//----- nvinfo : EIATTR_MERCURY_ISA_VERSION
	.align		4
        /*0044*/ 	.byte	0x03, 0x5f
        /*0046*/ 	.short	0x0101


	//----- nvinfo : EIATTR_VRC_CTA_INIT_COUNT
	.align		4
        /*0048*/ 	.byte	0x02, 0x4a
	.zero		1
	.zero		1


	//----- nvinfo : EIATTR_EXIT_INSTR_OFFSETS
	.align		4
        /*004c*/ 	.byte	0x04, 0x1c
        /*004e*/ 	.short	(.L_15 - .L_14)


	//   ....[0]....
.L_14:
        /*0050*/ 	.word	0x000003c0


	//   ....[1]....
        /*0054*/ 	.word	0x00000490


	//----- nvinfo : EIATTR_CBANK_PARAM_SIZE
	.align		4
.L_15:
        /*0058*/ 	.byte	0x03, 0x19
        /*005a*/ 	.short	0x0014


	//----- nvinfo : EIATTR_PARAM_CBANK
	.align		4
        /*005c*/ 	.byte	0x04, 0x0a
        /*005e*/ 	.short	(.L_17 - .L_16)
	.align		4
.L_16:
        /*0060*/ 	.word	index@(.nv.constant0._Z8gpu_HeatPfS_i)
        /*0064*/ 	.short	0x0380
        /*0066*/ 	.short	0x0014


	//----- nvinfo : EIATTR_SW_WAR
	.align		4
.L_17:
        /*0068*/ 	.byte	0x04, 0x36
        /*006a*/ 	.short	(.L_19 - .L_18)
.L_18:
        /*006c*/ 	.word	0x00000008
.L_19:


//--------------------- .nv.callgraph             --------------------------
	.section	.nv.callgraph,"",@"SHT_CUDA_CALLGRAPH"
	.align	4
	.sectionentsize	8
	.align		4
        /*0000*/ 	.word	0x00000000
	.align		4
        /*0004*/ 	.word	0xffffffff
	.align		4
        /*0008*/ 	.word	0x00000000
	.align		4
        /*000c*/ 	.word	0xfffffffe
	.align		4
        /*0010*/ 	.word	0x00000000
	.align		4
        /*0014*/ 	.word	0xfffffffd
	.align		4
        /*0018*/ 	.word	0x00000000
	.align		4
        /*001c*/ 	.word	0xfffffffc


//--------------------- .text._Z8gpu_HeatPfS_i    --------------------------
	.section	.text._Z8gpu_HeatPfS_i,"ax",@progbits
	.align	128
        .global         _Z8gpu_HeatPfS_i
        .type           _Z8gpu_HeatPfS_i,@function
        .size           _Z8gpu_HeatPfS_i,(.L_x_1 - _Z8gpu_HeatPfS_i)
        .other          _Z8gpu_HeatPfS_i,@"STO_CUDA_ENTRY STV_DEFAULT"
_Z8gpu_HeatPfS_i:
.text._Z8gpu_HeatPfS_i:
[----:B------:R-:W-:Y:S01]  /*0000*/  LDC R1, c[0x0][0x37c] ;  /* 0x0000df00ff017b82 */ /* 0x000fe20000000800 */
[----:B------:R-:W0:Y:S07]  /*0010*/  S2R R14, SR_TID.Y ;  /* 0x00000000000e7919 */ /* 0x000e2e0000002200 */
[----:B------:R-:W1:Y:S01]  /*0020*/  LDC R11, c[0x0][0x360] ;  /* 0x0000d800ff0b7b82 */ /* 0x000e620000000800 */
[----:B------:R-:W0:Y:S01]  /*0030*/  LDCU UR4, c[0x0][0x364] ;  /* 0x00006c80ff0477ac */ /* 0x000e220008000800 */
[----:B------:R-:W0:Y:S01]  /*0040*/  S2R R9, SR_CTAID.Y ;  /* 0x0000000000097919 */ /* 0x000e220000002600 */
[----:B------:R-:W2:Y:S01]  /*0050*/  LDCU.64 UR6, c[0x0][0x358] ;  /* 0x00006b00ff0677ac */ /* 0x000ea20008000a00 */
[----:B------:R-:W3:Y:S04]  /*0060*/  S2R R12, SR_TID.X ;  /* 0x00000000000c7919 */ /* 0x000ee80000002100 */
[----:B------:R-:W4:Y:S08]  /*0070*/  LDC R20, c[0x0][0x390] ;  /* 0x0000e400ff147b82 */ /* 0x000f300000000800 */
[----:B------:R-:W3:Y:S08]  /*0080*/  S2UR UR5, SR_CTAID.X ;  /* 0x00000000000579c3 */ /* 0x000ef00000002500 */
[----:B------:R-:W5:Y:S01]  /*0090*/  LDC.64 R18, c[0x0][0x380] ;  /* 0x0000e000ff127b82 */ /* 0x000f620000000a00 */
[----:B-1----:R-:W-:-:S02]  /*00a0*/  VIADD R3, R11, 0xffffffff ;  /* 0xffffffff0b037836 */ /* 0x002fc40000000000 */
[----:B----4-:R-:W-:Y:S02]  /*00b0*/  VIADD R13, R20, 0xffffffff ;  /* 0xffffffff140d7836 */ /* 0x010fe40000000000 */
[----:B0-----:R-:W-:Y:S01]  /*00c0*/  IMAD R9, R9, UR4, R14 ;  /* 0x0000000409097c24 */ /* 0x001fe2000f8e020e */
[----:B------:R-:W-:-:S04]  /*00d0*/  UIADD3 UR4, UPT, UPT, UR4, -0x1, URZ ;  /* 0xffffffff04047890 */ /* 0x000fc8000fffe0ff */
[----:B------:R-:W-:Y:S01]  /*00e0*/  ISETP.NE.AND P0, PT, R9, RZ, PT ;  /* 0x000000ff0900720c */ /* 0x000fe20003f05270 */
[----:B---3--:R-:W-:Y:S01]  /*00f0*/  IMAD R8, R11, UR5, R12 ;  /* 0x000000050b087c24 */ /* 0x008fe2000f8e020c */
[CC--:B------:R-:W-:Y:S02]  /*0100*/  ISETP.GE.AND P3, PT, R9.reuse, R13.reuse, PT ;  /* 0x0000000d0900720c */ /* 0x0c0fe40003f66270 */
[----:B------:R-:W-:Y:S01]  /*0110*/  ISETP.NE.OR P0, PT, R14, RZ, !P0 ;  /* 0x000000ff0e00720c */ /* 0x000fe20004705670 */
[----:B------:R-:W-:Y:S01]  /*0120*/  IMAD R0, R9, R20, R8 ;  /* 0x0000001409007224 */ /* 0x000fe200078e0208 */
[C---:B------:R-:W-:Y:S02]  /*0130*/  ISETP.GE.AND P1, PT, R8.reuse, 0x1, PT ;  /* 0x000000010800780c */ /* 0x040fe40003f26270 */
[----:B------:R-:W-:Y:S01]  /*0140*/  ISETP.GE.AND P2, PT, R8, R13, PT ;  /* 0x0000000d0800720c */ /* 0x000fe20003f46270 */
[----:B-----5:R-:W-:Y:S01]  /*0150*/  IMAD.WIDE R16, R0, 0x4, R18 ;  /* 0x0000000400107825 */ /* 0x020fe200078e0212 */
[----:B------:R-:W-:-:S02]  /*0160*/  ISETP.NE.OR P3, PT, R14, UR4, P3 ;  /* 0x000000040e007c0c */ /* 0x000fc40009f65670 */
[C---:B------:R-:W-:Y:S02]  /*0170*/  ISETP.NE.OR P1, PT, R12.reuse, RZ, !P1 ;  /* 0x000000ff0c00720c */ /* 0x040fe40004f25670 */
[----:B------:R-:W-:Y:S01]  /*0180*/  ISETP.NE.OR P2, PT, R12, R3, P2 ;  /* 0x000000030c00720c */ /* 0x000fe20001745670 */
[----:B--2---:R-:W2:Y:S02]  /*0190*/  LDG.E R2, desc[UR6][R16.64] ;  /* 0x0000000610027981 */ /* 0x004ea4000c1e1900 */
[----:B------:R-:W-:-:S04]  /*01a0*/  @!P0 IMAD R3, R9, R20, -R20 ;  /* 0x0000001409038224 */ /* 0x000fc800078e0a14 */
[----:B------:R-:W-:Y:S02]  /*01b0*/  @!P0 IMAD.IADD R3, R8, 0x1, R3 ;  /* 0x0000000108038824 */ /* 0x000fe400078e0203 */
[----:B------:R-:W-:Y:S02]  /*01c0*/  @!P3 IMAD.WIDE R20, R20, 0x4, R16 ;  /* 0x000000041414b825 */ /* 0x000fe400078e0210 */
[----:B------:R-:W3:Y:S02]  /*01d0*/  @!P1 LDG.E R6, desc[UR6][R16.64+-0x4] ;  /* 0xfffffc0610069981 */ /* 0x000ee4000c1e1900 */
[----:B------:R-:W-:Y:S02]  /*01e0*/  @!P0 IMAD.WIDE R18, R3, 0x4, R18 ;  /* 0x0000000403128825 */ /* 0x000fe400078e0212 */
[----:B------:R0:W4:Y:S04]  /*01f0*/  @!P2 LDG.E R4, desc[UR6][R16.64+0x4] ;  /* 0x000004061004a981 */ /* 0x000128000c1e1900 */
[----:B------:R1:W5:Y:S04]  /*0200*/  @!P0 LDG.E R10, desc[UR6][R18.64] ;  /* 0x00000006120a8981 */ /* 0x000368000c1e1900 */
[----:B------:R-:W5:Y:S01]  /*0210*/  @!P3 LDG.E R15, desc[UR6][R20.64] ;  /* 0x00000006140fb981 */ /* 0x000f62000c1e1900 */
[----:B------:R-:W1:Y:S01]  /*0220*/  S2UR UR5, SR_CgaCtaId ;  /* 0x00000000000579c3 */ /* 0x000e620000008800 */
[----:B------:R-:W-:-:S02]  /*0230*/  IADD3 R23, PT, PT, R11, 0x2, RZ ;  /* 0x000000020b177810 */ /* 0x000fc40007ffe0ff */
[----:B------:R-:W-:Y:S01]  /*0240*/  VIMNMX R22, PT, PT, R8, R9, !PT ;  /* 0x0000000908167248 */ /* 0x000fe20007fe0100 */
[----:B------:R-:W-:Y:S02]  /*0250*/  UMOV UR4, 0x400 ;  /* 0x0000040000047882 */ /* 0x000fe40000000000 */
[----:B0-----:R-:W-:Y:S01]  /*0260*/  IMAD R17, R23, R14, R23 ;  /* 0x0000000e17117224 */ /* 0x001fe200078e0217 */
[----:B------:R-:W-:-:S03]  /*0270*/  ISETP.GE.AND P4, PT, R22, R13, PT ;  /* 0x0000000d1600720c */ /* 0x000fc60003f86270 */
[----:B------:R-:W-:Y:S01]  /*0280*/  IMAD.IADD R12, R17, 0x1, R12 ;  /* 0x00000001110c7824 */ /* 0x000fe200078e020c */
[----:B------:R-:W-:-:S03]  /*0290*/  ISETP.EQ.OR P4, PT, R9, RZ, P4 ;  /* 0x000000ff0900720c */ /* 0x000fc60002782670 */
[----:B------:R-:W-:Y:S01]  /*02a0*/  IMAD.IADD R9, R12, 0x1, -R23 ;  /* 0x000000010c097824 */ /* 0x000fe200078e0a17 */
[----:B-1----:R-:W-:-:S06]  /*02b0*/  ULEA UR4, UR5, UR4, 0x18 ;  /* 0x0000000405047291 */ /* 0x002fcc000f8ec0ff */
[----:B------:R-:W-:Y:S02]  /*02c0*/  LEA R13, R12, UR4, 0x3 ;  /* 0x000000040c0d7c11 */ /* 0x000fe4000f8e18ff */
[----:B------:R-:W-:Y:S02]  /*02d0*/  @!P1 LEA R17, R17, UR4, 0x3 ;  /* 0x0000000411119c11 */ /* 0x000fe4000f8e18ff */
[----:B------:R-:W-:Y:S02]  /*02e0*/  LEA R19, R9, UR4, 0x3 ;  /* 0x0000000409137c11 */ /* 0x000fe4000f8e18ff */
[----:B------:R-:W-:Y:S02]  /*02f0*/  LEA R9, R23, R13, 0x3 ;  /* 0x0000000d17097211 */ /* 0x000fe400078e18ff */
[----:B------:R-:W-:Y:S01]  /*0300*/  ISETP.LT.OR P4, PT, R8, 0x1, P4 ;  /* 0x000000010800780c */ /* 0x000fe20002781670 */
[----:B--2---:R-:W0:Y:S08]  /*0310*/  F2F.F64.F32 R2, R2 ;  /* 0x0000000200027310 */ /* 0x004e300000201800 */
[----:B---3--:R-:W1:Y:S08]  /*0320*/  @!P1 F2F.F64.F32 R6, R6 ;  /* 0x0000000600069310 */ /* 0x008e700000201800 */
[----:B----4-:R-:W2:Y:S08]  /*0330*/  @!P2 F2F.F64.F32 R4, R4 ;  /* 0x000000040004a310 */ /* 0x010eb00000201800 */
[----:B-----5:R-:W3:Y:S08]  /*0340*/  @!P0 F2F.F64.F32 R10, R10 ;  /* 0x0000000a000a8310 */ /* 0x020ef00000201800 */
[----:B------:R-:W4:Y:S01]  /*0350*/  @!P3 F2F.F64.F32 R14, R15 ;  /* 0x0000000f000eb310 */ /* 0x000f220000201800 */
[----:B0-----:R0:W-:Y:S04]  /*0360*/  STS.64 [R13+0x8], R2 ;  /* 0x000008020d007388 */ /* 0x0011e80000000a00 */
[----:B-1----:R0:W-:Y:S04]  /*0370*/  @!P1 STS.64 [R17], R6 ;  /* 0x0000000611009388 */ /* 0x0021e80000000a00 */
[----:B--2---:R0:W-:Y:S04]  /*0380*/  @!P2 STS.64 [R13+0x10], R4 ;  /* 0x000010040d00a388 */ /* 0x0041e80000000a00 */
[----:B---3--:R0:W-:Y:S04]  /*0390*/  @!P0 STS.64 [R19+0x8], R10 ;  /* 0x0000080a13008388 */ /* 0x0081e80000000a00 */
[----:B----4-:R0:W-:Y:S01]  /*03a0*/  @!P3 STS.64 [R9+0x8], R14 ;  /* 0x0000080e0900b388 */ /* 0x0101e20000000a00 */
[----:B------:R-:W-:Y:S06]  /*03b0*/  BAR.SYNC.DEFER_BLOCKING 0x0 ;  /* 0x0000000000007b1d */ /* 0x000fec0000010000 */
[----:B------:R-:W-:Y:S05]  /*03c0*/  @P4 EXIT ;  /* 0x000000000000494d */ /* 0x000fea0003800000 */
[----:B0-----:R-:W-:Y:S04]  /*03d0*/  LDS.64 R2, [R13] ;  /* 0x000000000d027984 */ /* 0x001fe80000000a00 */
[----:B------:R-:W0:Y:S04]  /*03e0*/  LDS.64 R4, [R13+0x10] ;  /* 0x000010000d047984 */ /* 0x000e280000000a00 */
[----:B------:R-:W1:Y:S04]  /*03f0*/  LDS.64 R6, [R19+0x8] ;  /* 0x0000080013067984 */ /* 0x000e680000000a00 */
[----:B------:R-:W2:Y:S01]  /*0400*/  LDS.64 R8, [R9+0x8] ;  /* 0x0000080009087984 */ /* 0x000ea20000000a00 */
[----:B0-----:R-:W-:Y:S01]  /*0410*/  DADD R2, R2, R4 ;  /* 0x0000000002027229 */ /* 0x001fe20000000004 */
[----:B------:R-:W0:Y:S07]  /*0420*/  LDC.64 R4, c[0x0][0x388] ;  /* 0x0000e200ff047b82 */ /* 0x000e2e0000000a00 */
[----:B-1----:R-:W-:-:S08]  /*0430*/  DADD R2, R2, R6 ;  /* 0x0000000002027229 */ /* 0x002fd00000000006 */
[----:B--2---:R-:W-:-:S08]  /*0440*/  DADD R2, R2, R8 ;  /* 0x0000000002027229 */ /* 0x004fd00000000008 */
[----:B------:R-:W-:Y:S01]  /*0450*/  DMUL R2, R2, 0.25 ;  /* 0x3fd0000002027828 */ /* 0x000fe20000000000 */
[----:B0-----:R-:W-:-:S09]  /*0460*/  IMAD.WIDE R4, R0, 0x4, R4 ;  /* 0x0000000400047825 */ /* 0x001fd200078e0204 */
[----:B------:R-:W0:Y:S02]  /*0470*/  F2F.F32.F64 R3, R2 ;  /* 0x0000000200037310 */ /* 0x000e240000301000 */
[----:B0-----:R-:W-:Y:S01]  /*0480*/  STG.E desc[UR6][R4.64], R3 ;  /* 0x0000000304007986 */ /* 0x001fe2000c101906 */
[----:B------:R-:W-:Y:S05]  /*0490*/  EXIT ;  /* 0x000000000000794d */ /* 0x000fea0003800000 */
.L_x_0:
[----:B------:R-:W-:-:S00]  /*04a0*/  BRA `(.L_x_0) ;  /* 0xfffffffc00fc7947 */ /* 0x000fc0000383ffff */
[----:B------:R-:W-:-:S00]  /*04b0*/  NOP ;  /* 0x0000000000007918 */ /* 0x000fc00000000000 */
        /* <DEDUP_REMOVED lines=12> */
.L_x_1:


//--------------------- .nv.shared._Z8gpu_HeatPfS_i --------------------------
	.section	.nv.shared._Z8gpu_HeatPfS_i,"aw",@nobits
	.sectionflags	@""
	.align	8
.nv.shared._Z8gpu_HeatPfS_i:
	.zero		2176


//--------------------- .nv.shared.reserved.0     --------------------------
	.section	.nv.shared.reserved.0,"aw",@nobits
	.weak		__nv_reservedSMEM_offset_0_alias
	.size		__nv_reservedSMEM_offset_0_alias, 0, 64
	.other		__nv_reservedSMEM_offset_0_alias,@"STO_CUDA_RESERVED_SHARED STV_DEFAULT"
__nv_reservedSMEM_offset_0_alias:
	.zero		0
	.zero		64


//--------------------- .nv.constant0._Z8gpu_HeatPfS_i --------------------------
	.section	.nv.constant0._Z8gpu_HeatPfS_i,"a",@progbits
	.sectionflags	@""
	.align	4
.nv.constant0._Z8gpu_HeatPfS_i:
	.zero		916


//--------------------- SYMBOLS --------------------------

	.type		.nv.reservedSmem.offset0,@object
	.size		.nv.reservedSmem.offset0,0x4
	.type		.nv.reservedSmem.cap,@object
	.size		.nv.reservedSmem.cap,0x4
